//
// Generated by NVIDIA NVVM Compiler
//
// Compiler Build ID: CL-36424714
// Cuda compilation tools, release 13.0, V13.0.88
// Based on NVVM 20.0.0
//

.version 9.0
.target sm_100
.address_size 64

	// .globl	_Z19multiplicarMatricesPKfS0_Pfi
// _ZZ19multiplicarMatricesPKfS0_PfiE10subMatriz1 has been demoted
// _ZZ19multiplicarMatricesPKfS0_PfiE10subMatriz2 has been demoted

.visible .entry _Z19multiplicarMatricesPKfS0_Pfi(
	.param .u64 .ptr .align 1 _Z19multiplicarMatricesPKfS0_Pfi_param_0,
	.param .u64 .ptr .align 1 _Z19multiplicarMatricesPKfS0_Pfi_param_1,
	.param .u64 .ptr .align 1 _Z19multiplicarMatricesPKfS0_Pfi_param_2,
	.param .u32 _Z19multiplicarMatricesPKfS0_Pfi_param_3
)
{
	.reg .pred 	%p<8>;
	.reg .b32 	%r<42>;
	.reg .b32 	%f<63>;
	.reg .b64 	%rd<13>;
	// demoted variable
	.shared .align 4 .b8 _ZZ19multiplicarMatricesPKfS0_PfiE10subMatriz1[1024];
	// demoted variable
	.shared .align 4 .b8 _ZZ19multiplicarMatricesPKfS0_PfiE10subMatriz2[1024];
	ld.param.u64 	%rd3, [_Z19multiplicarMatricesPKfS0_Pfi_param_0];
	ld.param.u64 	%rd4, [_Z19multiplicarMatricesPKfS0_Pfi_param_1];
	ld.param.u64 	%rd5, [_Z19multiplicarMatricesPKfS0_Pfi_param_2];
	ld.param.u32 	%r23, [_Z19multiplicarMatricesPKfS0_Pfi_param_3];
	mov.u32 	%r24, %ctaid.y;
	mov.u32 	%r25, %ntid.y;
	mov.u32 	%r39, %tid.y;
	mad.lo.s32 	%r2, %r24, %r25, %r39;
	mov.u32 	%r26, %ctaid.x;
	mov.u32 	%r27, %ntid.x;
	mov.u32 	%r37, %tid.x;
	mad.lo.s32 	%r4, %r26, %r27, %r37;
	setp.lt.s32 	%p1, %r23, 1;
	mov.f32 	%f62, 0f00000000;
	@%p1 bra 	$L__BB0_7;
	add.s32 	%r28, %r23, 15;
	shr.u32 	%r29, %r28, 4;
	shl.b32 	%r30, %r39, 6;
	mov.u32 	%r31, _ZZ19multiplicarMatricesPKfS0_PfiE10subMatriz1;
	add.s32 	%r5, %r31, %r30;
	shl.b32 	%r32, %r37, 2;
	add.s32 	%r6, %r5, %r32;
	mov.u32 	%r33, _ZZ19multiplicarMatricesPKfS0_PfiE10subMatriz2;
	add.s32 	%r8, %r33, %r32;
	add.s32 	%r7, %r8, %r30;
	neg.s32 	%r41, %r29;
	mad.lo.s32 	%r40, %r39, %r23, %r4;
	shl.b32 	%r11, %r23, 4;
	mad.lo.s32 	%r38, %r23, %r2, %r37;
	cvta.to.global.u64 	%rd1, %rd3;
	cvta.to.global.u64 	%rd2, %rd4;
	mov.f32 	%f62, 0f00000000;
$L__BB0_2:
	max.u32 	%r34, %r2, %r37;
	setp.ge.u32 	%p2, %r34, %r23;
	mov.f32 	%f60, 0f00000000;
	@%p2 bra 	$L__BB0_4;
	mul.wide.u32 	%rd6, %r38, 4;
	add.s64 	%rd7, %rd1, %rd6;
	ld.global.f32 	%f60, [%rd7];
$L__BB0_4:
	setp.ge.s32 	%p3, %r4, %r23;
	st.shared.f32 	[%r6], %f60;
	setp.ge.u32 	%p4, %r39, %r23;
	mov.f32 	%f61, 0f00000000;
	or.pred  	%p5, %p3, %p4;
	@%p5 bra 	$L__BB0_6;
	mul.wide.u32 	%rd8, %r40, 4;
	add.s64 	%rd9, %rd2, %rd8;
	ld.global.f32 	%f61, [%rd9];
$L__BB0_6:
	st.shared.f32 	[%r7], %f61;
	bar.sync 	0;
	ld.shared.f32 	%f12, [%r5];
	ld.shared.f32 	%f13, [%r8];
	fma.rn.f32 	%f14, %f12, %f13, %f62;
	ld.shared.f32 	%f15, [%r5+4];
	ld.shared.f32 	%f16, [%r8+64];
	fma.rn.f32 	%f17, %f15, %f16, %f14;
	ld.shared.f32 	%f18, [%r5+8];
	ld.shared.f32 	%f19, [%r8+128];
	fma.rn.f32 	%f20, %f18, %f19, %f17;
	ld.shared.f32 	%f21, [%r5+12];
	ld.shared.f32 	%f22, [%r8+192];
	fma.rn.f32 	%f23, %f21, %f22, %f20;
	ld.shared.f32 	%f24, [%r5+16];
	ld.shared.f32 	%f25, [%r8+256];
	fma.rn.f32 	%f26, %f24, %f25, %f23;
	ld.shared.f32 	%f27, [%r5+20];
	ld.shared.f32 	%f28, [%r8+320];
	fma.rn.f32 	%f29, %f27, %f28, %f26;
	ld.shared.f32 	%f30, [%r5+24];
	ld.shared.f32 	%f31, [%r8+384];
	fma.rn.f32 	%f32, %f30, %f31, %f29;
	ld.shared.f32 	%f33, [%r5+28];
	ld.shared.f32 	%f34, [%r8+448];
	fma.rn.f32 	%f35, %f33, %f34, %f32;
	ld.shared.f32 	%f36, [%r5+32];
	ld.shared.f32 	%f37, [%r8+512];
	fma.rn.f32 	%f38, %f36, %f37, %f35;
	ld.shared.f32 	%f39, [%r5+36];
	ld.shared.f32 	%f40, [%r8+576];
	fma.rn.f32 	%f41, %f39, %f40, %f38;
	ld.shared.f32 	%f42, [%r5+40];
	ld.shared.f32 	%f43, [%r8+640];
	fma.rn.f32 	%f44, %f42, %f43, %f41;
	ld.shared.f32 	%f45, [%r5+44];
	ld.shared.f32 	%f46, [%r8+704];
	fma.rn.f32 	%f47, %f45, %f46, %f44;
	ld.shared.f32 	%f48, [%r5+48];
	ld.shared.f32 	%f49, [%r8+768];
	fma.rn.f32 	%f50, %f48, %f49, %f47;
	ld.shared.f32 	%f51, [%r5+52];
	ld.shared.f32 	%f52, [%r8+832];
	fma.rn.f32 	%f53, %f51, %f52, %f50;
	ld.shared.f32 	%f54, [%r5+56];
	ld.shared.f32 	%f55, [%r8+896];
	fma.rn.f32 	%f56, %f54, %f55, %f53;
	ld.shared.f32 	%f57, [%r5+60];
	ld.shared.f32 	%f58, [%r8+960];
	fma.rn.f32 	%f62, %f57, %f58, %f56;
	bar.sync 	0;
	add.s32 	%r41, %r41, 1;
	setp.ne.s32 	%p6, %r41, 0;
	add.s32 	%r40, %r40, %r11;
	add.s32 	%r39, %r39, 16;
	add.s32 	%r38, %r38, 16;
	add.s32 	%r37, %r37, 16;
	@%p6 bra 	$L__BB0_2;
$L__BB0_7:
	max.s32 	%r35, %r2, %r4;
	setp.ge.s32 	%p7, %r35, %r23;
	@%p7 bra 	$L__BB0_9;
	mad.lo.s32 	%r36, %r23, %r2, %r4;
	cvta.to.global.u64 	%rd10, %rd5;
	mul.wide.s32 	%rd11, %r36, 4;
	add.s64 	%rd12, %rd10, %rd11;
	st.global.f32 	[%rd12], %f62;
$L__BB0_9:
	ret;

}


// ===== COMPILED SASS (sm_100) =====

	.target	sm_100

	.elftype	@"ET_EXEC"


//--------------------- .note.nv.tkinfo           --------------------------
	.section	.note.nv.tkinfo,"",@"SHT_NOTE"
	.sectionflags	@"SHF_NOTE_NV_TKINFO"
	.tkinfo
        /*0018*/ 	.word	0x00000002
        /*0030*/ 	.string	""
        /*0030*/ 	.string	"ptxas"
        /*0030*/ 	.string	"Cuda compilation tools, release 13.0, V13.0.88"
        /*0030*/ 	.string	"Build cuda_13.0.r13.0/compiler.36424714_0"
        /*0030*/ 	.string	"-arch sm_100 -m 64 "



//--------------------- .note.nv.cuinfo           --------------------------
	.section	.note.nv.cuinfo,"",@"SHT_NOTE"
	.sectionflags	@"SHF_NOTE_NV_CUINFO"
        /*0018*/ 	.short	0x0002
        /*001a*/ 	.short	0x0064
        /*001c*/ 	.short	0x0082
	.zero		2


//--------------------- .nv.info                  --------------------------
	.section	.nv.info,"",@"SHT_CUDA_INFO"
	.align	4


	//----- nvinfo : EIATTR_REGCOUNT
	.align		4
        /*0000*/ 	.byte	0x04, 0x2f
        /*0002*/ 	.short	(.L_1 - .L_0)
	.align		4
.L_0:
        /*0004*/ 	.word	index@(_Z19multiplicarMatricesPKfS0_Pfi)
        /*0008*/ 	.word	0x00000020


	//----- nvinfo : EIATTR_FRAME_SIZE
	.align		4
.L_1:
        /*000c*/ 	.byte	0x04, 0x11
        /*000e*/ 	.short	(.L_3 - .L_2)
	.align		4
.L_2:
        /*0010*/ 	.word	index@(_Z19multiplicarMatricesPKfS0_Pfi)
        /*0014*/ 	.word	0x00000000


	//----- nvinfo : EIATTR_MIN_STACK_SIZE
	.align		4
.L_3:
        /*0018*/ 	.byte	0x04, 0x12
        /*001a*/ 	.short	(.L_5 - .L_4)
	.align		4
.L_4:
        /*001c*/ 	.word	index@(_Z19multiplicarMatricesPKfS0_Pfi)
        /*0020*/ 	.word	0x00000000
.L_5:


//--------------------- .nv.compat                --------------------------
	.section	.nv.compat,"",@"SHT_CUDA_COMPAT_INFO"
	.align	4
        /*0000*/ 	.byte	0x02, 0x09, 0x00, 0x00, 0x02, 0x02, 0x01, 0x00, 0x02, 0x05, 0x05, 0x00, 0x03, 0x07, 0x01, 0x01
        /*0010*/ 	.byte	0x02, 0x03, 0x00, 0x00, 0x02, 0x06, 0x01, 0x00, 0x04, 0x0b, 0x08, 0x00, 0x09, 0x00, 0x00, 0x00
        /*0020*/ 	.byte	0x00, 0x00, 0x00, 0x00


//--------------------- .nv.info._Z19multiplicarMatricesPKfS0_Pfi --------------------------
	.section	.nv.info._Z19multiplicarMatricesPKfS0_Pfi,"",@"SHT_CUDA_INFO"
	.sectionflags	@""
	.align	4


	//----- nvinfo : EIATTR_CUDA_API_VERSION
	.align		4
        /*0000*/ 	.byte	0x04, 0x37
        /*0002*/ 	.short	(.L_7 - .L_6)
.L_6:
        /*0004*/ 	.word	0x00000082


	//----- nvinfo : EIATTR_KPARAM_INFO
	.align		4
.L_7:
        /*0008*/ 	.byte	0x04, 0x17
        /*000a*/ 	.short	(.L_9 - .L_8)
.L_8:
        /*000c*/ 	.word	0x00000000
        /*0010*/ 	.short	0x0003
        /*0012*/ 	.short	0x0018
        /*0014*/ 	.byte	0x00, 0xf0, 0x11, 0x00


	//----- nvinfo : EIATTR_KPARAM_INFO
	.align		4
.L_9:
        /*0018*/ 	.byte	0x04, 0x17
        /*001a*/ 	.short	(.L_11 - .L_10)
.L_10:
        /*001c*/ 	.word	0x00000000
        /*0020*/ 	.short	0x0002
        /*0022*/ 	.short	0x0010
        /*0024*/ 	.byte	0x00, 0xf5, 0x21, 0x00


	//----- nvinfo : EIATTR_KPARAM_INFO
	.align		4
.L_11:
        /*0028*/ 	.byte	0x04, 0x17
        /*002a*/ 	.short	(.L_13 - .L_12)
.L_12:
        /*002c*/ 	.word	0x00000000
        /*0030*/ 	.short	0x0001
        /*0032*/ 	.short	0x0008
        /*0034*/ 	.byte	0x00, 0xf5, 0x21, 0x00


	//----- nvinfo : EIATTR_KPARAM_INFO
	.align		4
.L_13:
        /*0038*/ 	.byte	0x04, 0x17
        /*003a*/ 	.short	(.L_15 - .L_14)
.L_14:
        /*003c*/ 	.word	0x00000000
        /*0040*/ 	.short	0x0000
        /*0042*/ 	.short	0x0000
        /*0044*/ 	.byte	0x00, 0xf5, 0x21, 0x00


	//----- nvinfo : EIATTR_SPARSE_MMA_MASK
	.align		4
.L_15:
        /*0048*/ 	.byte	0x03, 0x50
        /*004a*/ 	.short	0x0000


	//----- nvinfo : EIATTR_MAXREG_COUNT
	.align		4
        /*004c*/ 	.byte	0x03, 0x1b
        /*004e*/ 	.short	0x00ff


	//----- nvinfo : EIATTR_NUM_BARRIERS
	.align		4
        /*0050*/ 	.byte	0x02, 0x4c
        /*0052*/ 	.byte	0x01
	.zero		1


	//----- nvinfo : EIATTR_MERCURY_ISA_VERSION
	.align		4
        /*0054*/ 	.byte	0x03, 0x5f
        /*0056*/ 	.short	0x0101


	//----- nvinfo : EIATTR_VRC_CTA_INIT_COUNT
	.align		4
        /*0058*/ 	.byte	0x02, 0x4a
	.zero		1
	.zero		1


	//----- nvinfo : EIATTR_EXIT_INSTR_OFFSETS
	.align		4
        /*005c*/ 	.byte	0x04, 0x1c
        /*005e*/ 	.short	(.L_17 - .L_16)


	//   ....[0]....
.L_16:
        /*0060*/ 	.word	0x000005d0


	//   ....[1]....
        /*0064*/ 	.word	0x00000620


	//----- nvinfo : EIATTR_CBANK_PARAM_SIZE
	.align		4
.L_17:
        /*0068*/ 	.byte	0x03, 0x19
        /*006a*/ 	.short	0x001c


	//----- nvinfo : EIATTR_PARAM_CBANK
	.align		4
        /*006c*/ 	.byte	0x04, 0x0a
        /*006e*/ 	.short	(.L_19 - .L_18)
	.align		4
.L_18:
        /*0070*/ 	.word	index@(.nv.constant0._Z19multiplicarMatricesPKfS0_Pfi)
        /*0074*/ 	.short	0x0380
        /*0076*/ 	.short	0x001c


	//----- nvinfo : EIATTR_SW_WAR
	.align		4
.L_19:
        /*0078*/ 	.byte	0x04, 0x36
        /*007a*/ 	.short	(.L_21 - .L_20)
.L_20:
        /*007c*/ 	.word	0x00000008
.L_21:


//--------------------- .nv.callgraph             --------------------------
	.section	.nv.callgraph,"",@"SHT_CUDA_CALLGRAPH"
	.align	4
	.sectionentsize	8
	.align		4
        /*0000*/ 	.word	0x00000000
	.align		4
        /*0004*/ 	.word	0xffffffff
	.align		4
        /*0008*/ 	.word	0x00000000
	.align		4
        /*000c*/ 	.word	0xfffffffe
	.align		4
        /*0010*/ 	.word	0x00000000
	.align		4
        /*0014*/ 	.word	0xfffffffd
	.align		4
        /*0018*/ 	.word	0x00000000
	.align		4
        /*001c*/ 	.word	0xfffffffc


//--------------------- .text._Z19multiplicarMatricesPKfS0_Pfi --------------------------
	.section	.text._Z19multiplicarMatricesPKfS0_Pfi,"ax",@progbits
	.align	128
        .global         _Z19multiplicarMatricesPKfS0_Pfi
        .type           _Z19multiplicarMatricesPKfS0_Pfi,@function
        .size           _Z19multiplicarMatricesPKfS0_Pfi,(.L_x_3 - _Z19multiplicarMatricesPKfS0_Pfi)
        .other          _Z19multiplicarMatricesPKfS0_Pfi,@"STO_CUDA_ENTRY STV_DEFAULT"
_Z19multiplicarMatricesPKfS0_Pfi:
.text._Z19multiplicarMatricesPKfS0_Pfi:
[----:B------:R-:W-:Y:S01]  /*0000*/  LDC R1, c[0x0][0x37c] ;  /* 0x0000df00ff017b82 */ /* 0x000fe20000000800 */
[----:B------:R-:W0:Y:S01]  /*0010*/  LDCU UR6, c[0x0][0x398] ;  /* 0x00007300ff0677ac */ /* 0x000e220008000800 */
[----:B------:R-:W1:Y:S06]  /*0020*/  S2R R7, SR_TID.Y ;  /* 0x0000000000077919 */ /* 0x000e6c0000002200 */
[----:B------:R-:W1:Y:S01]  /*0030*/  LDC R2, c[0x0][0x364] ;  /* 0x0000d900ff027b82 */ /* 0x000e620000000800 */
[----:B------:R-:W-:Y:S01]  /*0040*/  HFMA2 R23, -RZ, RZ, 0, 0 ;  /* 0x00000000ff177431 */ /* 0x000fe200000001ff */
[----:B------:R-:W2:Y:S01]  /*0050*/  LDCU.64 UR8, c[0x0][0x358] ;  /* 0x00006b00ff0877ac */ /* 0x000ea20008000a00 */
[----:B------:R-:W3:Y:S05]  /*0060*/  S2R R3, SR_TID.X ;  /* 0x0000000000037919 */ /* 0x000eea0000002100 */
[----:B------:R-:W1:Y:S08]  /*0070*/  S2UR UR4, SR_CTAID.Y ;  /* 0x00000000000479c3 */ /* 0x000e700000002600 */
[----:B------:R-:W3:Y:S01]  /*0080*/  S2UR UR5, SR_CTAID.X ;  /* 0x00000000000579c3 */ /* 0x000ee20000002500 */
[----:B0-----:R-:W-:-:S04]  /*0090*/  MOV R0, UR6 ;  /* 0x0000000600007c02 */ /* 0x001fc80008000f00 */
[----:B------:R-:W-:-:S03]  /*00a0*/  ISETP.GE.AND P0, PT, R0, 0x1, PT ;  /* 0x000000010000780c */ /* 0x000fc60003f06270 */
[----:B------:R-:W3:Y:S01]  /*00b0*/  LDC R5, c[0x0][0x360] ;  /* 0x0000d800ff057b82 */ /* 0x000ee20000000800 */
[----:B-1----:R-:W-:Y:S02]  /*00c0*/  IMAD R2, R2, UR4, R7 ;  /* 0x0000000402027c24 */ /* 0x002fe4000f8e0207 */
[----:B---3--:R-:W-:-:S07]  /*00d0*/  IMAD R5, R5, UR5, R3 ;  /* 0x0000000505057c24 */ /* 0x008fce000f8e0203 */
[----:B--2---:R-:W-:Y:S05]  /*00e0*/  @!P0 BRA `(.L_x_0) ;  /* 0x0000000400308947 */ /* 0x004fea0003800000 */
[----:B------:R-:W0:Y:S01]  /*00f0*/  S2UR UR6, SR_CgaCtaId ;  /* 0x00000000000679c3 */ /* 0x000e220000008800 */
[----:B------:R-:W-:Y:S01]  /*0100*/  UMOV UR4, 0x400 ;  /* 0x0000040000047882 */ /* 0x000fe20000000000 */
[----:B------:R-:W-:Y:S01]  /*0110*/  IADD3 R6, PT, PT, R0, 0xf, RZ ;  /* 0x0000000f00067810 */ /* 0x000fe20007ffe0ff */
[----:B------:R-:W-:Y:S01]  /*0120*/  UIADD3 UR5, UPT, UPT, UR4, 0x400, URZ ;  /* 0x0000040004057890 */ /* 0x000fe2000fffe0ff */
[----:B------:R-:W-:Y:S01]  /*0130*/  MOV R23, RZ ;  /* 0x000000ff00177202 */ /* 0x000fe20000000f00 */
[-C--:B------:R-:W-:Y:S01]  /*0140*/  IMAD R17, R7, R0.reuse, R5 ;  /* 0x0000000007117224 */ /* 0x080fe200078e0205 */
[----:B------:R-:W-:Y:S01]  /*0150*/  SHF.R.U32.HI R19, RZ, 0x4, R6 ;  /* 0x00000004ff137819 */ /* 0x000fe20000011606 */
[----:B------:R-:W-:Y:S01]  /*0160*/  IMAD R6, R2, R0, R3 ;  /* 0x0000000002067224 */ /* 0x000fe200078e0203 */
[----:B------:R-:W1:Y:S02]  /*0170*/  LDC R4, c[0x0][0x398] ;  /* 0x0000e600ff047b82 */ /* 0x000e640000000800 */
[----:B------:R-:W-:Y:S01]  /*0180*/  IADD3 R19, PT, PT, -R19, RZ, RZ ;  /* 0x000000ff13137210 */ /* 0x000fe20007ffe1ff */
[----:B0-----:R-:W-:-:S02]  /*0190*/  ULEA UR4, UR6, UR4, 0x18 ;  /* 0x0000000406047291 */ /* 0x001fc4000f8ec0ff */
[----:B------:R-:W-:-:S04]  /*01a0*/  ULEA UR5, UR6, UR5, 0x18 ;  /* 0x0000000506057291 */ /* 0x000fc8000f8ec0ff */
[----:B------:R-:W-:Y:S02]  /*01b0*/  LEA R18, R7, UR4, 0x6 ;  /* 0x0000000407127c11 */ /* 0x000fe4000f8e30ff */
[C---:B------:R-:W-:Y:S02]  /*01c0*/  LEA R20, R3.reuse, UR5, 0x2 ;  /* 0x0000000503147c11 */ /* 0x040fe4000f8e10ff */
[----:B------:R-:W-:Y:S02]  /*01d0*/  LEA R21, R3, R18, 0x2 ;  /* 0x0000001203157211 */ /* 0x000fe400078e10ff */
[----:B------:R-:W-:-:S07]  /*01e0*/  LEA R16, R7, R20, 0x6 ;  /* 0x0000001407107211 */ /* 0x000fce00078e30ff */
.L_x_1:
[----:B-1----:R-:W-:Y:S01]  /*01f0*/  MOV R0, R4 ;  /* 0x0000000400007202 */ /* 0x002fe20000000f00 */
[----:B------:R-:W-:Y:S01]  /*0200*/  HFMA2 R22, -RZ, RZ, 0, 0 ;  /* 0x00000000ff167431 */ /* 0x000fe200000001ff */
[----:B------:R-:W-:Y:S02]  /*0210*/  VIMNMX.U32 R9, PT, PT, R2, R3, !PT ;  /* 0x0000000302097248 */ /* 0x000fe40007fe0000 */
[-C--:B------:R-:W-:Y:S02]  /*0220*/  ISETP.GE.U32.AND P0, PT, R7, R0.reuse, PT ;  /* 0x000000000700720c */ /* 0x080fe40003f06070 */
[-C--:B------:R-:W-:Y:S02]  /*0230*/  ISETP.GE.U32.AND P1, PT, R9, R0.reuse, PT ;  /* 0x000000000900720c */ /* 0x080fe40003f26070 */
[----:B------:R-:W-:Y:S02]  /*0240*/  ISETP.GE.OR P0, PT, R5, R0, P0 ;  /* 0x000000000500720c */ /* 0x000fe40000706670 */
[----:B------:R-:W-:-:S09]  /*0250*/  MOV R27, RZ ;  /* 0x000000ff001b7202 */ /* 0x000fd20000000f00 */
[----:B------:R-:W0:Y:S08]  /*0260*/  @!P1 LDC.64 R10, c[0x0][0x380] ;  /* 0x0000e000ff0a9b82 */ /* 0x000e300000000a00 */
[----:B------:R-:W1:Y:S01]  /*0270*/  @!P0 LDC.64 R8, c[0x0][0x388] ;  /* 0x0000e200ff088b82 */ /* 0x000e620000000a00 */
[----:B0-----:R-:W-:-:S05]  /*0280*/  @!P1 IMAD.WIDE.U32 R10, R6, 0x4, R10 ;  /* 0x00000004060a9825 */ /* 0x001fca00078e000a */
[----:B------:R-:W2:Y:S01]  /*0290*/  @!P1 LDG.E R22, desc[UR8][R10.64] ;  /* 0x000000080a169981 */ /* 0x000ea2000c1e1900 */
[----:B-1----:R-:W-:-:S05]  /*02a0*/  @!P0 IMAD.WIDE.U32 R8, R17, 0x4, R8 ;  /* 0x0000000411088825 */ /* 0x002fca00078e0008 */
[----:B------:R-:W3:Y:S01]  /*02b0*/  @!P0 LDG.E R27, desc[UR8][R8.64] ;  /* 0x00000008081b8981 */ /* 0x000ee2000c1e1900 */
[----:B------:R-:W-:-:S04]  /*02c0*/  IADD3 R19, PT, PT, R19, 0x1, RZ ;  /* 0x0000000113137810 */ /* 0x000fc80007ffe0ff */
[----:B------:R-:W-:Y:S02]  /*02d0*/  ISETP.NE.AND P0, PT, R19, RZ, PT ;  /* 0x000000ff1300720c */ /* 0x000fe40003f05270 */
[----:B------:R-:W-:Y:S02]  /*02e0*/  IADD3 R3, PT, PT, R3, 0x10, RZ ;  /* 0x0000001003037810 */ /* 0x000fe40007ffe0ff */
[----:B------:R-:W-:Y:S02]  /*02f0*/  IADD3 R7, PT, PT, R7, 0x10, RZ ;  /* 0x0000001007077810 */ /* 0x000fe40007ffe0ff */
[----:B------:R-:W-:Y:S02]  /*0300*/  IADD3 R6, PT, PT, R6, 0x10, RZ ;  /* 0x0000001006067810 */ /* 0x000fe40007ffe0ff */
[----:B------:R-:W-:Y:S01]  /*0310*/  LEA R17, R0, R17, 0x4 ;  /* 0x0000001100117211 */ /* 0x000fe200078e20ff */
[----:B--2---:R-:W-:Y:S04]  /*0320*/  STS [R21], R22 ;  /* 0x0000001615007388 */ /* 0x004fe80000000800 */
[----:B---3--:R-:W-:Y:S01]  /*0330*/  STS [R16], R27 ;  /* 0x0000001b10007388 */ /* 0x008fe20000000800 */
[----:B------:R-:W-:Y:S06]  /*0340*/  BAR.SYNC.DEFER_BLOCKING 0x0 ;  /* 0x0000000000007b1d */ /* 0x000fec0000010000 */
[----:B------:R-:W-:Y:S04]  /*0350*/  LDS R26, [R20] ;  /* 0x00000000141a7984 */ /* 0x000fe80000000800 */
[----:B------:R-:W0:Y:S04]  /*0360*/  LDS.128 R12, [R18] ;  /* 0x00000000120c7984 */ /* 0x000e280000000c00 */
[----:B------:R-:W1:Y:S04]  /*0370*/  LDS R29, [R20+0x40] ;  /* 0x00004000141d7984 */ /* 0x000e680000000800 */
[----:B------:R-:W2:Y:S04]  /*0380*/  LDS R25, [R20+0x80] ;  /* 0x0000800014197984 */ /* 0x000ea80000000800 */
[----:B------:R-:W3:Y:S04]  /*0390*/  LDS R24, [R20+0xc0] ;  /* 0x0000c00014187984 */ /* 0x000ee80000000800 */
[----:B------:R-:W-:Y:S04]  /*03a0*/  LDS.128 R8, [R18+0x10] ;  /* 0x0000100012087984 */ /* 0x000fe80000000c00 */
[----:B------:R-:W-:Y:S04]  /*03b0*/  LDS R22, [R20+0x140] ;  /* 0x0001400014167984 */ /* 0x000fe80000000800 */
[----:B------:R-:W-:Y:S01]  /*03c0*/  LDS R27, [R20+0x200] ;  /* 0x00020000141b7984 */ /* 0x000fe20000000800 */
[----:B0-----:R-:W-:-:S03]  /*03d0*/  FFMA R12, R12, R26, R23 ;  /* 0x0000001a0c0c7223 */ /* 0x001fc60000000017 */
[----:B------:R-:W0:Y:S01]  /*03e0*/  LDS R23, [R20+0x100] ;  /* 0x0001000014177984 */ /* 0x000e220000000800 */
[----:B-1----:R-:W-:-:S03]  /*03f0*/  FFMA R12, R29, R13, R12 ;  /* 0x0000000d1d0c7223 */ /* 0x002fc6000000000c */
[----:B------:R-:W-:Y:S01]  /*0400*/  LDS R26, [R20+0x1c0] ;  /* 0x0001c000141a7984 */ /* 0x000fe20000000800 */
[----:B--2---:R-:W-:-:S03]  /*0410*/  FFMA R13, R25, R14, R12 ;  /* 0x0000000e190d7223 */ /* 0x004fc6000000000c */
[----:B------:R-:W1:Y:S01]  /*0420*/  LDS R25, [R20+0x180] ;  /* 0x0001800014197984 */ /* 0x000e620000000800 */
[----:B---3--:R-:W-:-:S03]  /*0430*/  FFMA R13, R24, R15, R13 ;  /* 0x0000000f180d7223 */ /* 0x008fc6000000000d */
[----:B------:R-:W-:Y:S01]  /*0440*/  LDS R24, [R20+0x240] ;  /* 0x0002400014187984 */ /* 0x000fe20000000800 */
[----:B0-----:R-:W-:-:S03]  /*0450*/  FFMA R23, R8, R23, R13 ;  /* 0x0000001708177223 */ /* 0x001fc6000000000d */
[----:B------:R-:W0:Y:S01]  /*0460*/  LDS.128 R12, [R18+0x20] ;  /* 0x00002000120c7984 */ /* 0x000e220000000c00 */
[----:B------:R-:W-:-:S03]  /*0470*/  FFMA R22, R22, R9, R23 ;  /* 0x0000000916167223 */ /* 0x000fc60000000017 */
[----:B------:R-:W2:Y:S01]  /*0480*/  LDS R23, [R20+0x280] ;  /* 0x0002800014177984 */ /* 0x000ea20000000800 */
[----:B-1----:R-:W-:-:S03]  /*0490*/  FFMA R25, R25, R10, R22 ;  /* 0x0000000a19197223 */ /* 0x002fc60000000016 */
[----:B------:R-:W1:Y:S01]  /*04a0*/  LDS R22, [R20+0x2c0] ;  /* 0x0002c00014167984 */ /* 0x000e620000000800 */
[----:B------:R-:W-:-:S03]  /*04b0*/  FFMA R11, R26, R11, R25 ;  /* 0x0000000b1a0b7223 */ /* 0x000fc60000000019 */
[----:B------:R-:W-:Y:S01]  /*04c0*/  LDS R25, [R20+0x300] ;  /* 0x0003000014197984 */ /* 0x000fe20000000800 */
[----:B0-----:R-:W-:-:S03]  /*04d0*/  FFMA R27, R12, R27, R11 ;  /* 0x0000001b0c1b7223 */ /* 0x001fc6000000000b */
[----:B------:R-:W0:Y:S01]  /*04e0*/  LDS.128 R8, [R18+0x30] ;  /* 0x0000300012087984 */ /* 0x000e220000000c00 */
[----:B------:R-:W-:-:S03]  /*04f0*/  FFMA R24, R24, R13, R27 ;  /* 0x0000000d18187223 */ /* 0x000fc6000000001b */
[----:B------:R-:W3:Y:S04]  /*0500*/  LDS R27, [R20+0x340] ;  /* 0x00034000141b7984 */ /* 0x000ee80000000800 */
[----:B------:R-:W4:Y:S04]  /*0510*/  LDS R13, [R20+0x380] ;  /* 0x00038000140d7984 */ /* 0x000f280000000800 */
[----:B------:R-:W5:Y:S01]  /*0520*/  LDS R12, [R20+0x3c0] ;  /* 0x0003c000140c7984 */ /* 0x000f620000000800 */
[----:B--2---:R-:W-:-:S04]  /*0530*/  FFMA R23, R23, R14, R24 ;  /* 0x0000000e17177223 */ /* 0x004fc80000000018 */
[----:B-1----:R-:W-:-:S04]  /*0540*/  FFMA R15, R22, R15, R23 ;  /* 0x0000000f160f7223 */ /* 0x002fc80000000017 */
[----:B0-----:R-:W-:-:S04]  /*0550*/  FFMA R8, R8, R25, R15 ;  /* 0x0000001908087223 */ /* 0x001fc8000000000f */
[----:B---3--:R-:W-:-:S04]  /*0560*/  FFMA R8, R27, R9, R8 ;  /* 0x000000091b087223 */ /* 0x008fc80000000008 */
[----:B----4-:R-:W-:-:S04]  /*0570*/  FFMA R13, R13, R10, R8 ;  /* 0x0000000a0d0d7223 */ /* 0x010fc80000000008 */
[----:B-----5:R-:W-:Y:S01]  /*0580*/  FFMA R23, R12, R11, R13 ;  /* 0x0000000b0c177223 */ /* 0x020fe2000000000d */
[----:B------:R-:W-:Y:S06]  /*0590*/  BAR.SYNC.DEFER_BLOCKING 0x0 ;  /* 0x0000000000007b1d */ /* 0x000fec0000010000 */
[----:B------:R-:W-:Y:S05]  /*05a0*/  @P0 BRA `(.L_x_1) ;  /* 0xfffffffc00100947 */ /* 0x000fea000383ffff */
.L_x_0:
[----:B------:R-:W-:-:S04]  /*05b0*/  VIMNMX R3, PT, PT, R2, R5, !PT ;  /* 0x0000000502037248 */ /* 0x000fc80007fe0100 */
[----:B------:R-:W-:-:S13]  /*05c0*/  ISETP.GE.AND P0, PT, R3, R0, PT ;  /* 0x000000000300720c */ /* 0x000fda0003f06270 */
[----:B------:R-:W-:Y:S05]  /*05d0*/  @P0 EXIT ;  /* 0x000000000000094d */ /* 0x000fea0003800000 */
[----:B------:R-:W0:Y:S01]  /*05e0*/  LDC.64 R6, c[0x0][0x390] ;  /* 0x0000e400ff067b82 */ /* 0x000e220000000a00 */
[----:B------:R-:W-:-:S04]  /*05f0*/  IMAD R3, R2, R0, R5 ;  /* 0x0000000002037224 */ /* 0x000fc800078e0205 */
[----:B0-----:R-:W-:-:S05]  /*0600*/  IMAD.WIDE R2, R3, 0x4, R6 ;  /* 0x0000000403027825 */ /* 0x001fca00078e0206 */
[----:B------:R-:W-:Y:S01]  /*0610*/  STG.E desc[UR8][R2.64], R23 ;  /* 0x0000001702007986 */ /* 0x000fe2000c101908 */
[----:B------:R-:W-:Y:S05]  /*0620*/  EXIT ;  /* 0x000000000000794d */ /* 0x000fea0003800000 */
.L_x_2:
[----:B------:R-:W-:-:S00]  /*0630*/  BRA `(.L_x_2) ;  /* 0xfffffffc00fc7947 */ /* 0x000fc0000383ffff */
[----:B------:R-:W-:-:S00]  /*0640*/  NOP ;  /* 0x0000000000007918 */ /* 0x000fc00000000000 */
        /* <DEDUP_REMOVED lines=11> */
.L_x_3:


//--------------------- .nv.shared._Z19multiplicarMatricesPKfS0_Pfi --------------------------
	.section	.nv.shared._Z19multiplicarMatricesPKfS0_Pfi,"aw",@nobits
	.sectionflags	@""
	.align	4
.nv.shared._Z19multiplicarMatricesPKfS0_Pfi:
	.zero		3072


//--------------------- .nv.shared.reserved.0     --------------------------
	.section	.nv.shared.reserved.0,"aw",@nobits
	.weak		__nv_reservedSMEM_offset_0_alias
	.size		__nv_reservedSMEM_offset_0_alias, 0, 64
	.other		__nv_reservedSMEM_offset_0_alias,@"STO_CUDA_RESERVED_SHARED STV_DEFAULT"
__nv_reservedSMEM_offset_0_alias:
	.zero		0
	.zero		64


//--------------------- .nv.constant0._Z19multiplicarMatricesPKfS0_Pfi --------------------------
	.section	.nv.constant0._Z19multiplicarMatricesPKfS0_Pfi,"a",@progbits
	.sectionflags	@""
	.align	4
.nv.constant0._Z19multiplicarMatricesPKfS0_Pfi:
	.zero		924


//--------------------- SYMBOLS --------------------------

	.type		.nv.reservedSmem.offset0,@object
	.size		.nv.reservedSmem.offset0,0x4
	.type		.nv.reservedSmem.cap,@object
	.size		.nv.reservedSmem.cap,0x4
